//
// Generated by NVIDIA NVVM Compiler
//
// Compiler Build ID: CL-36424714
// Cuda compilation tools, release 13.0, V13.0.88
// Based on NVVM 20.0.0
//

.version 9.0
.target sm_100
.address_size 64

	// .globl	_Z11matrix_multPfS_S_i

.visible .entry _Z11matrix_multPfS_S_i(
	.param .u64 .ptr .align 1 _Z11matrix_multPfS_S_i_param_0,
	.param .u64 .ptr .align 1 _Z11matrix_multPfS_S_i_param_1,
	.param .u64 .ptr .align 1 _Z11matrix_multPfS_S_i_param_2,
	.param .u32 _Z11matrix_multPfS_S_i_param_3
)
{
	.reg .pred 	%p<10>;
	.reg .b32 	%r<40>;
	.reg .b32 	%f<67>;
	.reg .b64 	%rd<67>;

	ld.param.u64 	%rd14, [_Z11matrix_multPfS_S_i_param_0];
	ld.param.u64 	%rd15, [_Z11matrix_multPfS_S_i_param_1];
	ld.param.u32 	%r18, [_Z11matrix_multPfS_S_i_param_3];
	cvta.to.global.u64 	%rd1, %rd15;
	cvta.to.global.u64 	%rd2, %rd14;
	mov.u32 	%r19, %ctaid.y;
	mov.u32 	%r20, %ntid.y;
	mov.u32 	%r21, %tid.y;
	mad.lo.s32 	%r1, %r19, %r20, %r21;
	mov.u32 	%r22, %ctaid.x;
	mov.u32 	%r23, %ntid.x;
	mov.u32 	%r24, %tid.x;
	mad.lo.s32 	%r2, %r22, %r23, %r24;
	max.s32 	%r25, %r1, %r2;
	setp.ge.s32 	%p1, %r25, %r18;
	@%p1 bra 	$L__BB0_13;
	mul.lo.s32 	%r3, %r18, %r1;
	and.b32  	%r4, %r18, 7;
	setp.lt.u32 	%p2, %r18, 8;
	mov.f32 	%f66, 0f00000000;
	mov.b32 	%r38, 0;
	@%p2 bra 	$L__BB0_4;
	and.b32  	%r38, %r18, 2147483640;
	neg.s32 	%r36, %r38;
	mul.wide.s32 	%rd16, %r18, 4;
	add.s64 	%rd3, %rd1, %rd16;
	shl.b32 	%r7, %r18, 3;
	mul.wide.s32 	%rd17, %r18, 8;
	add.s64 	%rd4, %rd1, %rd17;
	mul.wide.s32 	%rd18, %r18, 12;
	add.s64 	%rd5, %rd1, %rd18;
	mul.wide.s32 	%rd19, %r18, 16;
	add.s64 	%rd6, %rd1, %rd19;
	mul.wide.s32 	%rd20, %r18, 20;
	add.s64 	%rd7, %rd1, %rd20;
	mul.wide.s32 	%rd21, %r18, 24;
	add.s64 	%rd8, %rd1, %rd21;
	mul.wide.s32 	%rd22, %r18, 28;
	add.s64 	%rd9, %rd1, %rd22;
	mul.wide.u32 	%rd23, %r3, 4;
	add.s64 	%rd24, %rd23, %rd2;
	add.s64 	%rd66, %rd24, 16;
	mov.f32 	%f66, 0f00000000;
	mov.u32 	%r35, %r2;
$L__BB0_3:
	.pragma "nounroll";
	mul.wide.s32 	%rd25, %r35, 4;
	add.s64 	%rd26, %rd3, %rd25;
	add.s64 	%rd27, %rd4, %rd25;
	add.s64 	%rd28, %rd5, %rd25;
	add.s64 	%rd29, %rd6, %rd25;
	add.s64 	%rd30, %rd7, %rd25;
	add.s64 	%rd31, %rd8, %rd25;
	add.s64 	%rd32, %rd9, %rd25;
	add.s64 	%rd33, %rd1, %rd25;
	ld.global.f32 	%f16, [%rd66+-16];
	ld.global.f32 	%f17, [%rd33];
	fma.rn.f32 	%f18, %f16, %f17, %f66;
	ld.global.f32 	%f19, [%rd66+-12];
	ld.global.f32 	%f20, [%rd26];
	fma.rn.f32 	%f21, %f19, %f20, %f18;
	ld.global.f32 	%f22, [%rd66+-8];
	ld.global.f32 	%f23, [%rd27];
	fma.rn.f32 	%f24, %f22, %f23, %f21;
	ld.global.f32 	%f25, [%rd66+-4];
	ld.global.f32 	%f26, [%rd28];
	fma.rn.f32 	%f27, %f25, %f26, %f24;
	ld.global.f32 	%f28, [%rd66];
	ld.global.f32 	%f29, [%rd29];
	fma.rn.f32 	%f30, %f28, %f29, %f27;
	ld.global.f32 	%f31, [%rd66+4];
	ld.global.f32 	%f32, [%rd30];
	fma.rn.f32 	%f33, %f31, %f32, %f30;
	ld.global.f32 	%f34, [%rd66+8];
	ld.global.f32 	%f35, [%rd31];
	fma.rn.f32 	%f36, %f34, %f35, %f33;
	ld.global.f32 	%f37, [%rd66+12];
	ld.global.f32 	%f38, [%rd32];
	fma.rn.f32 	%f66, %f37, %f38, %f36;
	add.s32 	%r36, %r36, 8;
	add.s32 	%r35, %r35, %r7;
	add.s64 	%rd66, %rd66, 32;
	setp.ne.s32 	%p3, %r36, 0;
	@%p3 bra 	$L__BB0_3;
$L__BB0_4:
	setp.eq.s32 	%p4, %r4, 0;
	@%p4 bra 	$L__BB0_12;
	and.b32  	%r13, %r18, 3;
	setp.lt.u32 	%p5, %r4, 4;
	@%p5 bra 	$L__BB0_7;
	add.s32 	%r27, %r38, %r3;
	mul.wide.u32 	%rd34, %r27, 4;
	add.s64 	%rd35, %rd2, %rd34;
	ld.global.f32 	%f40, [%rd35];
	mad.lo.s32 	%r28, %r38, %r18, %r2;
	mul.wide.s32 	%rd36, %r28, 4;
	add.s64 	%rd37, %rd1, %rd36;
	ld.global.f32 	%f41, [%rd37];
	fma.rn.f32 	%f42, %f40, %f41, %f66;
	cvt.u64.u32 	%rd38, %r3;
	cvt.u64.u32 	%rd39, %r38;
	add.s64 	%rd40, %rd39, %rd38;
	shl.b64 	%rd41, %rd40, 2;
	add.s64 	%rd42, %rd2, %rd41;
	ld.global.f32 	%f43, [%rd42+4];
	mul.wide.s32 	%rd43, %r18, 4;
	add.s64 	%rd44, %rd37, %rd43;
	ld.global.f32 	%f44, [%rd44];
	fma.rn.f32 	%f45, %f43, %f44, %f42;
	ld.global.f32 	%f46, [%rd42+8];
	add.s64 	%rd45, %rd44, %rd43;
	ld.global.f32 	%f47, [%rd45];
	fma.rn.f32 	%f48, %f46, %f47, %f45;
	ld.global.f32 	%f49, [%rd42+12];
	add.s64 	%rd46, %rd45, %rd43;
	ld.global.f32 	%f50, [%rd46];
	fma.rn.f32 	%f66, %f49, %f50, %f48;
	add.s32 	%r38, %r38, 4;
$L__BB0_7:
	setp.eq.s32 	%p6, %r13, 0;
	@%p6 bra 	$L__BB0_12;
	setp.eq.s32 	%p7, %r13, 1;
	@%p7 bra 	$L__BB0_10;
	add.s32 	%r29, %r38, %r3;
	mul.wide.u32 	%rd47, %r29, 4;
	add.s64 	%rd48, %rd2, %rd47;
	ld.global.f32 	%f52, [%rd48];
	mad.lo.s32 	%r30, %r38, %r18, %r2;
	mul.wide.s32 	%rd49, %r30, 4;
	add.s64 	%rd50, %rd1, %rd49;
	ld.global.f32 	%f53, [%rd50];
	fma.rn.f32 	%f54, %f52, %f53, %f66;
	cvt.u64.u32 	%rd51, %r3;
	cvt.u64.u32 	%rd52, %r38;
	add.s64 	%rd53, %rd52, %rd51;
	shl.b64 	%rd54, %rd53, 2;
	add.s64 	%rd55, %rd2, %rd54;
	ld.global.f32 	%f55, [%rd55+4];
	mul.wide.s32 	%rd56, %r18, 4;
	add.s64 	%rd57, %rd50, %rd56;
	ld.global.f32 	%f56, [%rd57];
	fma.rn.f32 	%f66, %f55, %f56, %f54;
	add.s32 	%r38, %r38, 2;
$L__BB0_10:
	and.b32  	%r31, %r18, 1;
	setp.eq.b32 	%p8, %r31, 1;
	not.pred 	%p9, %p8;
	@%p9 bra 	$L__BB0_12;
	add.s32 	%r32, %r38, %r3;
	mul.wide.u32 	%rd58, %r32, 4;
	add.s64 	%rd59, %rd2, %rd58;
	ld.global.f32 	%f57, [%rd59];
	mad.lo.s32 	%r33, %r38, %r18, %r2;
	mul.wide.s32 	%rd60, %r33, 4;
	add.s64 	%rd61, %rd1, %rd60;
	ld.global.f32 	%f58, [%rd61];
	fma.rn.f32 	%f66, %f57, %f58, %f66;
$L__BB0_12:
	ld.param.u64 	%rd65, [_Z11matrix_multPfS_S_i_param_2];
	add.s32 	%r34, %r3, %r2;
	cvta.to.global.u64 	%rd62, %rd65;
	mul.wide.s32 	%rd63, %r34, 4;
	add.s64 	%rd64, %rd62, %rd63;
	st.global.f32 	[%rd64], %f66;
$L__BB0_13:
	ret;

}


// ===== COMPILED SASS (sm_100) =====

	.target	sm_100

	.elftype	@"ET_EXEC"


//--------------------- .note.nv.tkinfo           --------------------------
	.section	.note.nv.tkinfo,"",@"SHT_NOTE"
	.sectionflags	@"SHF_NOTE_NV_TKINFO"
	.tkinfo
        /*0018*/ 	.word	0x00000002
        /*0030*/ 	.string	""
        /*0030*/ 	.string	"ptxas"
        /*0030*/ 	.string	"Cuda compilation tools, release 13.0, V13.0.88"
        /*0030*/ 	.string	"Build cuda_13.0.r13.0/compiler.36424714_0"
        /*0030*/ 	.string	"-arch sm_100 -m 64 "



//--------------------- .note.nv.cuinfo           --------------------------
	.section	.note.nv.cuinfo,"",@"SHT_NOTE"
	.sectionflags	@"SHF_NOTE_NV_CUINFO"
        /*0018*/ 	.short	0x0002
        /*001a*/ 	.short	0x0064
        /*001c*/ 	.short	0x0082
	.zero		2


//--------------------- .nv.info                  --------------------------
	.section	.nv.info,"",@"SHT_CUDA_INFO"
	.align	4


	//----- nvinfo : EIATTR_REGCOUNT
	.align		4
        /*0000*/ 	.byte	0x04, 0x2f
        /*0002*/ 	.short	(.L_1 - .L_0)
	.align		4
.L_0:
        /*0004*/ 	.word	index@(_Z11matrix_multPfS_S_i)
        /*0008*/ 	.word	0x0000001e


	//----- nvinfo : EIATTR_FRAME_SIZE
	.align		4
.L_1:
        /*000c*/ 	.byte	0x04, 0x11
        /*000e*/ 	.short	(.L_3 - .L_2)
	.align		4
.L_2:
        /*0010*/ 	.word	index@(_Z11matrix_multPfS_S_i)
        /*0014*/ 	.word	0x00000000


	//----- nvinfo : EIATTR_MIN_STACK_SIZE
	.align		4
.L_3:
        /*0018*/ 	.byte	0x04, 0x12
        /*001a*/ 	.short	(.L_5 - .L_4)
	.align		4
.L_4:
        /*001c*/ 	.word	index@(_Z11matrix_multPfS_S_i)
        /*0020*/ 	.word	0x00000000
.L_5:


//--------------------- .nv.compat                --------------------------
	.section	.nv.compat,"",@"SHT_CUDA_COMPAT_INFO"
	.align	4
        /*0000*/ 	.byte	0x02, 0x09, 0x00, 0x00, 0x02, 0x02, 0x01, 0x00, 0x02, 0x05, 0x05, 0x00, 0x03, 0x07, 0x01, 0x01
        /*0010*/ 	.byte	0x02, 0x03, 0x00, 0x00, 0x02, 0x06, 0x01, 0x00, 0x04, 0x0b, 0x08, 0x00, 0x09, 0x00, 0x00, 0x00
        /*0020*/ 	.byte	0x00, 0x00, 0x00, 0x00


//--------------------- .nv.info._Z11matrix_multPfS_S_i --------------------------
	.section	.nv.info._Z11matrix_multPfS_S_i,"",@"SHT_CUDA_INFO"
	.sectionflags	@""
	.align	4


	//----- nvinfo : EIATTR_CUDA_API_VERSION
	.align		4
        /*0000*/ 	.byte	0x04, 0x37
        /*0002*/ 	.short	(.L_7 - .L_6)
.L_6:
        /*0004*/ 	.word	0x00000082


	//----- nvinfo : EIATTR_KPARAM_INFO
	.align		4
.L_7:
        /*0008*/ 	.byte	0x04, 0x17
        /*000a*/ 	.short	(.L_9 - .L_8)
.L_8:
        /*000c*/ 	.word	0x00000000
        /*0010*/ 	.short	0x0003
        /*0012*/ 	.short	0x0018
        /*0014*/ 	.byte	0x00, 0xf0, 0x11, 0x00


	//----- nvinfo : EIATTR_KPARAM_INFO
	.align		4
.L_9:
        /*0018*/ 	.byte	0x04, 0x17
        /*001a*/ 	.short	(.L_11 - .L_10)
.L_10:
        /*001c*/ 	.word	0x00000000
        /*0020*/ 	.short	0x0002
        /*0022*/ 	.short	0x0010
        /*0024*/ 	.byte	0x00, 0xf5, 0x21, 0x00


	//----- nvinfo : EIATTR_KPARAM_INFO
	.align		4
.L_11:
        /*0028*/ 	.byte	0x04, 0x17
        /*002a*/ 	.short	(.L_13 - .L_12)
.L_12:
        /*002c*/ 	.word	0x00000000
        /*0030*/ 	.short	0x0001
        /*0032*/ 	.short	0x0008
        /*0034*/ 	.byte	0x00, 0xf5, 0x21, 0x00


	//----- nvinfo : EIATTR_KPARAM_INFO
	.align		4
.L_13:
        /*0038*/ 	.byte	0x04, 0x17
        /*003a*/ 	.short	(.L_15 - .L_14)
.L_14:
        /*003c*/ 	.word	0x00000000
        /*0040*/ 	.short	0x0000
        /*0042*/ 	.short	0x0000
        /*0044*/ 	.byte	0x00, 0xf5, 0x21, 0x00


	//----- nvinfo : EIATTR_SPARSE_MMA_MASK
	.align		4
.L_15:
        /*0048*/ 	.byte	0x03, 0x50
        /*004a*/ 	.short	0x0000


	//----- nvinfo : EIATTR_MAXREG_COUNT
	.align		4
        /*004c*/ 	.byte	0x03, 0x1b
        /*004e*/ 	.short	0x00ff


	//----- nvinfo : EIATTR_MERCURY_ISA_VERSION
	.align		4
        /*0050*/ 	.byte	0x03, 0x5f
        /*0052*/ 	.short	0x0101


	//----- nvinfo : EIATTR_VRC_CTA_INIT_COUNT
	.align		4
        /*0054*/ 	.byte	0x02, 0x4a
	.zero		1
	.zero		1


	//----- nvinfo : EIATTR_EXIT_INSTR_OFFSETS
	.align		4
        /*0058*/ 	.byte	0x04, 0x1c
        /*005a*/ 	.short	(.L_17 - .L_16)


	//   ....[0]....
.L_16:
        /*005c*/ 	.word	0x000000c0


	//   ....[1]....
        /*0060*/ 	.word	0x00000a90


	//----- nvinfo : EIATTR_CBANK_PARAM_SIZE
	.align		4
.L_17:
        /*0064*/ 	.byte	0x03, 0x19
        /*0066*/ 	.short	0x001c


	//----- nvinfo : EIATTR_PARAM_CBANK
	.align		4
        /*0068*/ 	.byte	0x04, 0x0a
        /*006a*/ 	.short	(.L_19 - .L_18)
	.align		4
.L_18:
        /*006c*/ 	.word	index@(.nv.constant0._Z11matrix_multPfS_S_i)
        /*0070*/ 	.short	0x0380
        /*0072*/ 	.short	0x001c


	//----- nvinfo : EIATTR_SW_WAR
	.align		4
.L_19:
        /*0074*/ 	.byte	0x04, 0x36
        /*0076*/ 	.short	(.L_21 - .L_20)
.L_20:
        /*0078*/ 	.word	0x00000008
.L_21:


//--------------------- .nv.callgraph             --------------------------
	.section	.nv.callgraph,"",@"SHT_CUDA_CALLGRAPH"
	.align	4
	.sectionentsize	8
	.align		4
        /*0000*/ 	.word	0x00000000
	.align		4
        /*0004*/ 	.word	0xffffffff
	.align		4
        /*0008*/ 	.word	0x00000000
	.align		4
        /*000c*/ 	.word	0xfffffffe
	.align		4
        /*0010*/ 	.word	0x00000000
	.align		4
        /*0014*/ 	.word	0xfffffffd
	.align		4
        /*0018*/ 	.word	0x00000000
	.align		4
        /*001c*/ 	.word	0xfffffffc


//--------------------- .text._Z11matrix_multPfS_S_i --------------------------
	.section	.text._Z11matrix_multPfS_S_i,"ax",@progbits
	.align	128
        .global         _Z11matrix_multPfS_S_i
        .type           _Z11matrix_multPfS_S_i,@function
        .size           _Z11matrix_multPfS_S_i,(.L_x_5 - _Z11matrix_multPfS_S_i)
        .other          _Z11matrix_multPfS_S_i,@"STO_CUDA_ENTRY STV_DEFAULT"
_Z11matrix_multPfS_S_i:
.text._Z11matrix_multPfS_S_i:
[----:B------:R-:W-:Y:S01]  /*0000*/  LDC R1, c[0x0][0x37c] ;  /* 0x0000df00ff017b82 */ /* 0x000fe20000000800 */
[----:B------:R-:W0:Y:S07]  /*0010*/  S2R R0, SR_TID.Y ;  /* 0x0000000000007919 */ /* 0x000e2e0000002200 */
[----:B------:R-:W0:Y:S01]  /*0020*/  S2UR UR4, SR_CTAID.Y ;  /* 0x00000000000479c3 */ /* 0x000e220000002600 */
[----:B------:R-:W1:Y:S01]  /*0030*/  LDCU UR20, c[0x0][0x398] ;  /* 0x00007300ff1477ac */ /* 0x000e620008000800 */
[----:B------:R-:W2:Y:S06]  /*0040*/  S2R R3, SR_TID.X ;  /* 0x0000000000037919 */ /* 0x000eac0000002100 */
[----:B------:R-:W0:Y:S08]  /*0050*/  LDC R13, c[0x0][0x364] ;  /* 0x0000d900ff0d7b82 */ /* 0x000e300000000800 */
[----:B------:R-:W2:Y:S08]  /*0060*/  S2UR UR5, SR_CTAID.X ;  /* 0x00000000000579c3 */ /* 0x000eb00000002500 */
[----:B------:R-:W2:Y:S01]  /*0070*/  LDC R2, c[0x0][0x360] ;  /* 0x0000d800ff027b82 */ /* 0x000ea20000000800 */
[----:B0-----:R-:W-:-:S02]  /*0080*/  IMAD R13, R13, UR4, R0 ;  /* 0x000000040d0d7c24 */ /* 0x001fc4000f8e0200 */
[----:B--2---:R-:W-:-:S05]  /*0090*/  IMAD R0, R2, UR5, R3 ;  /* 0x0000000502007c24 */ /* 0x004fca000f8e0203 */
[----:B------:R-:W-:-:S04]  /*00a0*/  VIMNMX R2, PT, PT, R13, R0, !PT ;  /* 0x000000000d027248 */ /* 0x000fc80007fe0100 */
[----:B-1----:R-:W-:-:S13]  /*00b0*/  ISETP.GE.AND P0, PT, R2, UR20, PT ;  /* 0x0000001402007c0c */ /* 0x002fda000bf06270 */
[----:B------:R-:W-:Y:S05]  /*00c0*/  @P0 EXIT ;  /* 0x000000000000094d */ /* 0x000fea0003800000 */
[----:B------:R-:W-:Y:S01]  /*00d0*/  UISETP.GE.U32.AND UP0, UPT, UR20, 0x8, UPT ;  /* 0x000000081400788c */ /* 0x000fe2000bf06070 */
[----:B------:R-:W-:Y:S02]  /*00e0*/  HFMA2 R12, -RZ, RZ, 0, 0 ;  /* 0x00000000ff0c7431 */ /* 0x000fe400000001ff */
[----:B------:R-:W-:Y:S01]  /*00f0*/  IMAD R13, R13, UR20, RZ ;  /* 0x000000140d0d7c24 */ /* 0x000fe2000f8e02ff */
[----:B------:R-:W-:Y:S01]  /*0100*/  UMOV UR4, URZ ;  /* 0x000000ff00047c82 */ /* 0x000fe20008000000 */
[----:B------:R-:W0:Y:S04]  /*0110*/  LDCU.64 UR18, c[0x0][0x358] ;  /* 0x00006b00ff1277ac */ /* 0x000e280008000a00 */
[----:B------:R-:W-:Y:S05]  /*0120*/  BRA.U !UP0, `(.L_x_0) ;  /* 0x0000000508047547 */ /* 0x000fea000b800000 */
[----:B------:R-:W1:Y:S01]  /*0130*/  LDCU.128 UR24, c[0x0][0x380] ;  /* 0x00007000ff1877ac */ /* 0x000e620008000c00 */
[----:B------:R-:W-:Y:S02]  /*0140*/  MOV R12, RZ ;  /* 0x000000ff000c7202 */ /* 0x000fe40000000f00 */
[----:B------:R-:W-:Y:S01]  /*0150*/  MOV R14, R0 ;  /* 0x00000000000e7202 */ /* 0x000fe20000000f00 */
[----:B------:R-:W-:-:S04]  /*0160*/  ULOP3.LUT UR4, UR20, 0x7ffffff8, URZ, 0xc0, !UPT ;  /* 0x7ffffff814047892 */ /* 0x000fc8000f8ec0ff */
[----:B------:R-:W-:Y:S01]  /*0170*/  UIADD3 UR5, UPT, UPT, -UR4, URZ, URZ ;  /* 0x000000ff04057290 */ /* 0x000fe2000fffe1ff */
[----:B-1----:R-:W-:Y:S01]  /*0180*/  MOV R2, UR24 ;  /* 0x0000001800027c02 */ /* 0x002fe20008000f00 */
[----:B------:R-:W-:Y:S01]  /*0190*/  UIMAD.WIDE UR6, UR20, 0x8, UR26 ;  /* 0x00000008140678a5 */ /* 0x000fe2000f8e021a */
[----:B------:R-:W-:Y:S01]  /*01a0*/  MOV R3, UR25 ;  /* 0x0000001900037c02 */ /* 0x000fe20008000f00 */
[----:B------:R-:W-:Y:S02]  /*01b0*/  UIMAD.WIDE UR8, UR20, 0xc, UR26 ;  /* 0x0000000c140878a5 */ /* 0x000fe4000f8e021a */
[----:B------:R-:W-:Y:S01]  /*01c0*/  UIMAD.WIDE UR10, UR20, 0x10, UR26 ;  /* 0x00000010140a78a5 */ /* 0x000fe2000f8e021a */
[----:B------:R-:W-:Y:S01]  /*01d0*/  IMAD.WIDE.U32 R2, R13, 0x4, R2 ;  /* 0x000000040d027825 */ /* 0x000fe200078e0002 */
[----:B------:R-:W-:Y:S02]  /*01e0*/  UIMAD.WIDE UR12, UR20, 0x14, UR26 ;  /* 0x00000014140c78a5 */ /* 0x000fe4000f8e021a */
[----:B------:R-:W-:Y:S01]  /*01f0*/  UIMAD.WIDE UR14, UR20, 0x18, UR26 ;  /* 0x00000018140e78a5 */ /* 0x000fe2000f8e021a */
[----:B------:R-:W-:Y:S01]  /*0200*/  IADD3 R2, P0, PT, R2, 0x10, RZ ;  /* 0x0000001002027810 */ /* 0x000fe20007f1e0ff */
[----:B------:R-:W-:-:S03]  /*0210*/  UIMAD.WIDE UR16, UR20, 0x1c, UR26 ;  /* 0x0000001c141078a5 */ /* 0x000fc6000f8e021a */
[----:B------:R-:W-:-:S09]  /*0220*/  IADD3.X R3, PT, PT, RZ, R3, RZ, P0, !PT ;  /* 0x00000003ff037210 */ /* 0x000fd200007fe4ff */
.L_x_1:
[----:B------:R-:W-:Y:S01]  /*0230*/  UIMAD.WIDE UR22, UR20, 0x4, UR26 ;  /* 0x00000004141678a5 */ /* 0x000fe2000f8e021a */
[----:B------:R-:W-:Y:S02]  /*0240*/  IMAD.MOV.U32 R23, RZ, RZ, 0x4 ;  /* 0x00000004ff177424 */ /* 0x000fe400078e00ff */
[----:B------:R-:W-:Y:S01]  /*0250*/  HFMA2 R11, -RZ, RZ, 0, 2.384185791015625e-07 ;  /* 0x00000004ff0b7431 */ /* 0x000fe200000001ff */
[----:B------:R-:W-:Y:S01]  /*0260*/  MOV R25, 0x4 ;  /* 0x0000000400197802 */ /* 0x000fe20000000f00 */
[----:B0-----:R-:W2:Y:S01]  /*0270*/  LDG.E R21, desc[UR18][R2.64+-0x10] ;  /* 0xfffff01202157981 */ /* 0x001ea2000c1e1900 */
[C---:B------:R-:W-:Y:S01]  /*0280*/  IMAD.WIDE R22, R14.reuse, R23, UR26 ;  /* 0x0000001a0e167e25 */ /* 0x040fe2000f8e0217 */
[----:B------:R-:W-:Y:S02]  /*0290*/  MOV R8, UR22 ;  /* 0x0000001600087c02 */ /* 0x000fe40008000f00 */
[----:B------:R-:W-:Y:S01]  /*02a0*/  MOV R9, UR23 ;  /* 0x0000001700097c02 */ /* 0x000fe20008000f00 */
[----:B------:R-:W3:Y:S02]  /*02b0*/  LDG.E R19, desc[UR18][R2.64+-0xc] ;  /* 0xfffff41202137981 */ /* 0x000ee4000c1e1900 */
[----:B------:R-:W-:-:S02]  /*02c0*/  IMAD.WIDE R8, R14, 0x4, R8 ;  /* 0x000000040e087825 */ /* 0x000fc400078e0208 */
[----:B------:R-:W2:Y:S01]  /*02d0*/  LDG.E R22, desc[UR18][R22.64] ;  /* 0x0000001216167981 */ /* 0x000ea2000c1e1900 */
[----:B------:R-:W-:Y:S01]  /*02e0*/  MOV R5, 0x4 ;  /* 0x0000000400057802 */ /* 0x000fe20000000f00 */
[C---:B------:R-:W-:Y:S02]  /*02f0*/  IMAD.WIDE R24, R14.reuse, R25, UR6 ;  /* 0x000000060e187e25 */ /* 0x040fe4000f8e0219 */
[----:B------:R0:W3:Y:S02]  /*0300*/  LDG.E R20, desc[UR18][R8.64] ;  /* 0x0000001208147981 */ /* 0x0000e4000c1e1900 */
[----:B------:R-:W-:Y:S02]  /*0310*/  IMAD.WIDE R10, R14, R11, UR8 ;  /* 0x000000080e0a7e25 */ /* 0x000fe4000f8e020b */
[----:B------:R-:W4:Y:S04]  /*0320*/  LDG.E R18, desc[UR18][R24.64] ;  /* 0x0000001218127981 */ /* 0x000f28000c1e1900 */
[----:B------:R-:W4:Y:S01]  /*0330*/  LDG.E R17, desc[UR18][R2.64+-0x8] ;  /* 0xfffff81202117981 */ /* 0x000f22000c1e1900 */
[----:B0-----:R-:W-:-:S02]  /*0340*/  HFMA2 R9, -RZ, RZ, 0, 2.384185791015625e-07 ;  /* 0x00000004ff097431 */ /* 0x001fc400000001ff */
[----:B------:R-:W-:Y:S01]  /*0350*/  IMAD.MOV.U32 R7, RZ, RZ, 0x4 ;  /* 0x00000004ff077424 */ /* 0x000fe200078e00ff */
[----:B------:R0:W5:Y:S01]  /*0360*/  LDG.E R16, desc[UR18][R10.64] ;  /* 0x000000120a107981 */ /* 0x000162000c1e1900 */
[----:B------:R-:W-:-:S03]  /*0370*/  IMAD.WIDE R4, R14, R5, UR10 ;  /* 0x0000000a0e047e25 */ /* 0x000fc6000f8e0205 */
[----:B------:R-:W5:Y:S01]  /*0380*/  LDG.E R15, desc[UR18][R2.64+-0x4] ;  /* 0xfffffc12020f7981 */ /* 0x000f62000c1e1900 */
[C---:B------:R-:W-:Y:S01]  /*0390*/  IMAD.WIDE R6, R14.reuse, R7, UR12 ;  /* 0x0000000c0e067e25 */ /* 0x040fe2000f8e0207 */
[----:B------:R-:W-:Y:S02]  /*03a0*/  MOV R27, 0x4 ;  /* 0x00000004001b7802 */ /* 0x000fe40000000f00 */
[----:B------:R1:W5:Y:S01]  /*03b0*/  LDG.E R4, desc[UR18][R4.64] ;  /* 0x0000001204047981 */ /* 0x000362000c1e1900 */
[----:B------:R-:W-:-:S03]  /*03c0*/  IMAD.WIDE R8, R14, R9, UR14 ;  /* 0x0000000e0e087e25 */ /* 0x000fc6000f8e0209 */
[----:B------:R-:W5:Y:S01]  /*03d0*/  LDG.E R23, desc[UR18][R2.64] ;  /* 0x0000001202177981 */ /* 0x000f62000c1e1900 */
[----:B0-----:R-:W-:-:S03]  /*03e0*/  IMAD.WIDE R10, R14, R27, UR16 ;  /* 0x000000100e0a7e25 */ /* 0x001fc6000f8e021b */
[----:B------:R-:W5:Y:S04]  /*03f0*/  LDG.E R7, desc[UR18][R6.64] ;  /* 0x0000001206077981 */ /* 0x000f68000c1e1900 */
[----:B------:R-:W5:Y:S04]  /*0400*/  LDG.E R24, desc[UR18][R2.64+0x4] ;  /* 0x0000041202187981 */ /* 0x000f68000c1e1900 */
[----:B------:R-:W5:Y:S04]  /*0410*/  LDG.E R8, desc[UR18][R8.64] ;  /* 0x0000001208087981 */ /* 0x000f68000c1e1900 */
[----:B------:R-:W5:Y:S04]  /*0420*/  LDG.E R25, desc[UR18][R2.64+0x8] ;  /* 0x0000081202197981 */ /* 0x000f68000c1e1900 */
[----:B------:R-:W5:Y:S04]  /*0430*/  LDG.E R10, desc[UR18][R10.64] ;  /* 0x000000120a0a7981 */ /* 0x000f68000c1e1900 */
[----:B------:R0:W5:Y:S01]  /*0440*/  LDG.E R27, desc[UR18][R2.64+0xc] ;  /* 0x00000c12021b7981 */ /* 0x000162000c1e1900 */
[----:B------:R-:W-:-:S04]  /*0450*/  UIADD3 UR5, UPT, UPT, UR5, 0x8, URZ ;  /* 0x0000000805057890 */ /* 0x000fc8000fffe0ff */
[----:B------:R-:W-:Y:S01]  /*0460*/  UISETP.NE.AND UP0, UPT, UR5, URZ, UPT ;  /* 0x000000ff0500728c */ /* 0x000fe2000bf05270 */
[----:B-1----:R-:W-:Y:S02]  /*0470*/  MOV R5, UR20 ;  /* 0x0000001400057c02 */ /* 0x002fe40008000f00 */
[----:B0-----:R-:W-:Y:S02]  /*0480*/  IADD3 R2, P0, PT, R2, 0x20, RZ ;  /* 0x0000002002027810 */ /* 0x001fe40007f1e0ff */
[----:B------:R-:W-:Y:S02]  /*0490*/  LEA R14, R5, R14, 0x3 ;  /* 0x0000000e050e7211 */ /* 0x000fe400078e18ff */
[----:B------:R-:W-:Y:S01]  /*04a0*/  IADD3.X R3, PT, PT, RZ, R3, RZ, P0, !PT ;  /* 0x00000003ff037210 */ /* 0x000fe200007fe4ff */
[----:B--2---:R-:W-:-:S04]  /*04b0*/  FFMA R22, R21, R22, R12 ;  /* 0x0000001615167223 */ /* 0x004fc8000000000c */
[----:B---3--:R-:W-:-:S04]  /*04c0*/  FFMA R20, R19, R20, R22 ;  /* 0x0000001413147223 */ /* 0x008fc80000000016 */
[----:B----4-:R-:W-:-:S04]  /*04d0*/  FFMA R18, R17, R18, R20 ;  /* 0x0000001211127223 */ /* 0x010fc80000000014 */
[----:B-----5:R-:W-:-:S04]  /*04e0*/  FFMA R16, R15, R16, R18 ;  /* 0x000000100f107223 */ /* 0x020fc80000000012 */
[----:B------:R-:W-:-:S04]  /*04f0*/  FFMA R23, R23, R4, R16 ;  /* 0x0000000417177223 */ /* 0x000fc80000000010 */
[----:B------:R-:W-:-:S04]  /*0500*/  FFMA R24, R24, R7, R23 ;  /* 0x0000000718187223 */ /* 0x000fc80000000017 */
[----:B------:R-:W-:-:S04]  /*0510*/  FFMA R8, R25, R8, R24 ;  /* 0x0000000819087223 */ /* 0x000fc80000000018 */
[----:B------:R-:W-:Y:S01]  /*0520*/  FFMA R12, R27, R10, R8 ;  /* 0x0000000a1b0c7223 */ /* 0x000fe20000000008 */
[----:B------:R-:W-:Y:S06]  /*0530*/  BRA.U UP0, `(.L_x_1) ;  /* 0xfffffffd003c7547 */ /* 0x000fec000b83ffff */
.L_x_0:
[----:B------:R-:W-:-:S04]  /*0540*/  ULOP3.LUT UR6, UR20, 0x7, URZ, 0xc0, !UPT ;  /* 0x0000000714067892 */ /* 0x000fc8000f8ec0ff */
[----:B------:R-:W-:-:S09]  /*0550*/  UISETP.NE.AND UP0, UPT, UR6, URZ, UPT ;  /* 0x000000ff0600728c */ /* 0x000fd2000bf05270 */
[----:B------:R-:W-:Y:S05]  /*0560*/  BRA.U !UP0, `(.L_x_2) ;  /* 0x0000000508387547 */ /* 0x000fea000b800000 */
[----:B------:R-:W-:Y:S02]  /*0570*/  UISETP.GE.U32.AND UP0, UPT, UR6, 0x4, UPT ;  /* 0x000000040600788c */ /* 0x000fe4000bf06070 */
[----:B------:R-:W-:-:S04]  /*0580*/  ULOP3.LUT UR5, UR20, 0x3, URZ, 0xc0, !UPT ;  /* 0x0000000314057892 */ /* 0x000fc8000f8ec0ff */
[----:B------:R-:W-:-:S03]  /*0590*/  UISETP.NE.AND UP1, UPT, UR5, URZ, UPT ;  /* 0x000000ff0500728c */ /* 0x000fc6000bf25270 */
[----:B------:R-:W-:Y:S08]  /*05a0*/  BRA.U !UP0, `(.L_x_3) ;  /* 0x00000001087c7547 */ /* 0x000ff0000b800000 */
[----:B------:R-:W1:Y:S01]  /*05b0*/  LDC.64 R6, c[0x0][0x388] ;  /* 0x0000e200ff067b82 */ /* 0x000e620000000a00 */
[----:B------:R-:W2:Y:S01]  /*05c0*/  LDCU.64 UR6, c[0x0][0x380] ;  /* 0x00007000ff0677ac */ /* 0x000ea20008000a00 */
[----:B------:R-:W-:Y:S01]  /*05d0*/  IMAD.U32 R9, RZ, RZ, UR4 ;  /* 0x00000004ff097e24 */ /* 0x000fe2000f8e00ff */
[C---:B------:R-:W-:Y:S02]  /*05e0*/  IADD3 R3, PT, PT, R13.reuse, UR4, RZ ;  /* 0x000000040d037c10 */ /* 0x040fe4000fffe0ff */
[----:B------:R-:W-:Y:S01]  /*05f0*/  IADD3 R10, P0, PT, R13, UR4, RZ ;  /* 0x000000040d0a7c10 */ /* 0x000fe2000ff1e0ff */
[----:B------:R-:W-:Y:S01]  /*0600*/  IMAD R9, R9, UR20, R0 ;  /* 0x0000001409097c24 */ /* 0x000fe2000f8e0200 */
[----:B------:R-:W-:Y:S01]  /*0610*/  MOV R11, UR20 ;  /* 0x00000014000b7c02 */ /* 0x000fe20008000f00 */
[----:B------:R-:W3:Y:S01]  /*0620*/  LDC.64 R4, c[0x0][0x380] ;  /* 0x0000e000ff047b82 */ /* 0x000ee20000000a00 */
[----:B------:R-:W-:Y:S01]  /*0630*/  MOV R15, UR20 ;  /* 0x00000014000f7c02 */ /* 0x000fe20008000f00 */
[----:B-1----:R-:W-:Y:S01]  /*0640*/  IMAD.WIDE R6, R9, 0x4, R6 ;  /* 0x0000000409067825 */ /* 0x002fe200078e0206 */
[----:B------:R-:W-:-:S05]  /*0650*/  MOV R9, UR20 ;  /* 0x0000001400097c02 */ /* 0x000fca0008000f00 */
[----:B------:R-:W-:Y:S02]  /*0660*/  IMAD.WIDE R8, R9, 0x4, R6 ;  /* 0x0000000409087825 */ /* 0x000fe400078e0206 */
[----:B0-----:R-:W4:Y:S02]  /*0670*/  LDG.E R6, desc[UR18][R6.64] ;  /* 0x0000001206067981 */ /* 0x001f24000c1e1900 */
[----:B---3--:R-:W-:Y:S01]  /*0680*/  IMAD.WIDE.U32 R4, R3, 0x4, R4 ;  /* 0x0000000403047825 */ /* 0x008fe200078e0004 */
[----:B------:R-:W-:Y:S01]  /*0690*/  IADD3.X R3, PT, PT, RZ, RZ, RZ, P0, !PT ;  /* 0x000000ffff037210 */ /* 0x000fe200007fe4ff */
[----:B------:R-:W3:Y:S01]  /*06a0*/  LDG.E R17, desc[UR18][R8.64] ;  /* 0x0000001208117981 */ /* 0x000ee2000c1e1900 */
[----:B--2---:R-:W-:-:S03]  /*06b0*/  LEA R2, P0, R10, UR6, 0x2 ;  /* 0x000000060a027c11 */ /* 0x004fc6000f8010ff */
[----:B------:R-:W4:Y:S01]  /*06c0*/  LDG.E R5, desc[UR18][R4.64] ;  /* 0x0000001204057981 */ /* 0x000f22000c1e1900 */
[----:B------:R-:W-:Y:S01]  /*06d0*/  LEA.HI.X R3, R10, UR7, R3, 0x2, P0 ;  /* 0x000000070a037c11 */ /* 0x000fe200080f1403 */
[----:B------:R-:W-:-:S04]  /*06e0*/  IMAD.WIDE R10, R11, 0x4, R8 ;  /* 0x000000040b0a7825 */ /* 0x000fc800078e0208 */
[----:B------:R-:W3:Y:S01]  /*06f0*/  LDG.E R16, desc[UR18][R2.64+0x4] ;  /* 0x0000041202107981 */ /* 0x000ee2000c1e1900 */
[----:B------:R-:W-:-:S03]  /*0700*/  IMAD.WIDE R14, R15, 0x4, R10 ;  /* 0x000000040f0e7825 */ /* 0x000fc600078e020a */
[----:B------:R-:W2:Y:S04]  /*0710*/  LDG.E R19, desc[UR18][R10.64] ;  /* 0x000000120a137981 */ /* 0x000ea8000c1e1900 */
[----:B------:R-:W2:Y:S04]  /*0720*/  LDG.E R18, desc[UR18][R2.64+0x8] ;  /* 0x0000081202127981 */ /* 0x000ea8000c1e1900 */
[----:B------:R-:W5:Y:S04]  /*0730*/  LDG.E R20, desc[UR18][R2.64+0xc] ;  /* 0x00000c1202147981 */ /* 0x000f68000c1e1900 */
[----:B------:R-:W5:Y:S01]  /*0740*/  LDG.E R14, desc[UR18][R14.64] ;  /* 0x000000120e0e7981 */ /* 0x000f62000c1e1900 */
[----:B------:R-:W-:Y:S01]  /*0750*/  UIADD3 UR4, UPT, UPT, UR4, 0x4, URZ ;  /* 0x0000000404047890 */ /* 0x000fe2000fffe0ff */
[----:B----4-:R-:W-:-:S04]  /*0760*/  FFMA R5, R5, R6, R12 ;  /* 0x0000000605057223 */ /* 0x010fc8000000000c */
[----:B---3--:R-:W-:-:S04]  /*0770*/  FFMA R5, R16, R17, R5 ;  /* 0x0000001110057223 */ /* 0x008fc80000000005 */
[----:B--2---:R-:W-:-:S04]  /*0780*/  FFMA R5, R18, R19, R5 ;  /* 0x0000001312057223 */ /* 0x004fc80000000005 */
[----:B-----5:R-:W-:-:S07]  /*0790*/  FFMA R12, R20, R14, R5 ;  /* 0x0000000e140c7223 */ /* 0x020fce0000000005 */
.L_x_3:
[----:B------:R-:W-:Y:S05]  /*07a0*/  BRA.U !UP1, `(.L_x_2) ;  /* 0x0000000109a87547 */ /* 0x000fea000b800000 */
[----:B------:R-:W-:Y:S01]  /*07b0*/  UISETP.NE.AND UP0, UPT, UR5, 0x1, UPT ;  /* 0x000000010500788c */ /* 0x000fe2000bf05270 */
[----:B------:R-:W-:Y:S01]  /*07c0*/  MOV R7, UR4 ;  /* 0x0000000400077c02 */ /* 0x000fe20008000f00 */
[----:B------:R-:W-:Y:S02]  /*07d0*/  ULOP3.LUT UR5, UR20, 0x1, URZ, 0xc0, !UPT ;  /* 0x0000000114057892 */ /* 0x000fe4000f8ec0ff */
[----:B------:R-:W-:Y:S02]  /*07e0*/  MOV R15, UR20 ;  /* 0x00000014000f7c02 */ /* 0x000fe40008000f00 */
[----:B------:R-:W-:Y:S01]  /*07f0*/  UISETP.NE.U32.AND UP1, UPT, UR5, 0x1, UPT ;  /* 0x000000010500788c */ /* 0x000fe2000bf25070 */
[----:B------:R-:W-:-:S04]  /*0800*/  PLOP3.LUT P1, PT, PT, PT, UP0, 0x80, 0x8 ;  /* 0x000000000008781c */ /* 0x000fc80003f2f008 */
[----:B------:R-:W1:Y:S01]  /*0810*/  @UP0 LDCU.128 UR8, c[0x0][0x380] ;  /* 0x00007000ff0807ac */ /* 0x000e620008000c00 */
[----:B------:R-:W-:Y:S01]  /*0820*/  PLOP3.LUT P0, PT, PT, PT, UP1, 0x80, 0x8 ;  /* 0x000000000008781c */ /* 0x000fe20003f0f018 */
[----:B------:R-:W2:Y:S04]  /*0830*/  @UP0 LDCU.64 UR6, c[0x0][0x380] ;  /* 0x00007000ff0607ac */ /* 0x000ea80008000a00 */
[----:B------:R-:W3:Y:S03]  /*0840*/  @!UP1 LDCU.128 UR12, c[0x0][0x380] ;  /* 0x00007000ff0c97ac */ /* 0x000ee60008000c00 */
[C---:B------:R-:W-:Y:S02]  /*0850*/  @P1 IADD3 R3, PT, PT, R13.reuse, UR4, RZ ;  /* 0x000000040d031c10 */ /* 0x040fe4000fffe0ff */
[----:B------:R-:W-:Y:S01]  /*0860*/  @P1 IADD3 R6, P2, PT, R13, UR4, RZ ;  /* 0x000000040d061c10 */ /* 0x000fe2000ff5e0ff */
[----:B------:R-:W-:Y:S01]  /*0870*/  @UP0 UIADD3 UR4, UPT, UPT, UR4, 0x2, URZ ;  /* 0x0000000204040890 */ /* 0x000fe2000fffe0ff */
[----:B-1----:R-:W-:Y:S01]  /*0880*/  MOV R11, UR9 ;  /* 0x00000009000b7c02 */ /* 0x002fe20008000f00 */
[----:B------:R-:W-:Y:S01]  /*0890*/  IMAD.U32 R10, RZ, RZ, UR8 ;  /* 0x00000008ff0a7e24 */ /* 0x000fe2000f8e00ff */
[----:B------:R-:W-:-:S02]  /*08a0*/  MOV R4, UR10 ;  /* 0x0000000a00047c02 */ /* 0x000fc40008000f00 */
[----:B------:R-:W-:Y:S01]  /*08b0*/  MOV R5, UR11 ;  /* 0x0000000b00057c02 */ /* 0x000fe20008000f00 */
[----:B------:R-:W-:-:S04]  /*08c0*/  @P1 IMAD.WIDE.U32 R10, R3, 0x4, R10 ;  /* 0x00000004030a1825 */ /* 0x000fc800078e000a */
[----:B------:R-:W-:Y:S01]  /*08d0*/  @P1 IMAD R3, R7, UR20, R0 ;  /* 0x0000001407031c24 */ /* 0x000fe2000f8e0200 */
[----:B------:R-:W-:Y:S01]  /*08e0*/  @P1 IADD3.X R7, PT, PT, RZ, RZ, RZ, P2, !PT ;  /* 0x000000ffff071210 */ /* 0x000fe200017fe4ff */
[----:B------:R-:W-:Y:S01]  /*08f0*/  IMAD.U32 R19, RZ, RZ, UR4 ;  /* 0x00000004ff137e24 */ /* 0x000fe2000f8e00ff */
[C---:B--2---:R-:W-:Y:S01]  /*0900*/  @P1 LEA R2, P2, R6.reuse, UR6, 0x2 ;  /* 0x0000000606021c11 */ /* 0x044fe2000f8410ff */
[----:B------:R-:W-:Y:S01]  /*0910*/  @P1 IMAD.WIDE R4, R3, 0x4, R4 ;  /* 0x0000000403041825 */ /* 0x000fe200078e0204 */
[----:B------:R-:W-:Y:S01]  /*0920*/  @!P0 IADD3 R17, PT, PT, R13, UR4, RZ ;  /* 0x000000040d118c10 */ /* 0x000fe2000fffe0ff */
[----:B0-----:R-:W2:Y:S01]  /*0930*/  @P1 LDG.E R11, desc[UR18][R10.64] ;  /* 0x000000120a0b1981 */ /* 0x001ea2000c1e1900 */
[----:B------:R-:W-:Y:S01]  /*0940*/  @P1 LEA.HI.X R3, R6, UR7, R7, 0x2, P2 ;  /* 0x0000000706031c11 */ /* 0x000fe200090f1407 */
[----:B------:R-:W-:Y:S01]  /*0950*/  @!P0 IMAD R19, R19, UR20, R0 ;  /* 0x0000001413138c24 */ /* 0x000fe2000f8e0200 */
[----:B---3--:R-:W-:Y:S01]  /*0960*/  MOV R6, UR12 ;  /* 0x0000000c00067c02 */ /* 0x008fe20008000f00 */
[----:B------:R-:W-:Y:S01]  /*0970*/  @P1 IMAD.WIDE R14, R15, 0x4, R4 ;  /* 0x000000040f0e1825 */ /* 0x000fe200078e0204 */
[----:B------:R-:W-:Y:S01]  /*0980*/  MOV R7, UR13 ;  /* 0x0000000d00077c02 */ /* 0x000fe20008000f00 */
[----:B------:R-:W2:Y:S01]  /*0990*/  @P1 LDG.E R4, desc[UR18][R4.64] ;  /* 0x0000001204041981 */ /* 0x000ea2000c1e1900 */
[----:B------:R-:W-:-:S02]  /*09a0*/  MOV R8, UR14 ;  /* 0x0000000e00087c02 */ /* 0x000fc40008000f00 */
[----:B------:R-:W-:Y:S01]  /*09b0*/  MOV R9, UR15 ;  /* 0x0000000f00097c02 */ /* 0x000fe20008000f00 */
[----:B------:R-:W-:Y:S01]  /*09c0*/  @!P0 IMAD.WIDE.U32 R6, R17, 0x4, R6 ;  /* 0x0000000411068825 */ /* 0x000fe200078e0006 */
[----:B------:R-:W3:Y:S03]  /*09d0*/  @P1 LDG.E R14, desc[UR18][R14.64] ;  /* 0x000000120e0e1981 */ /* 0x000ee6000c1e1900 */
[----:B------:R-:W-:Y:S01]  /*09e0*/  @!P0 IMAD.WIDE R8, R19, 0x4, R8 ;  /* 0x0000000413088825 */ /* 0x000fe200078e0208 */
[----:B------:R-:W3:Y:S04]  /*09f0*/  @P1 LDG.E R2, desc[UR18][R2.64+0x4] ;  /* 0x0000041202021981 */ /* 0x000ee8000c1e1900 */
[----:B------:R-:W4:Y:S04]  /*0a00*/  @!P0 LDG.E R7, desc[UR18][R6.64] ;  /* 0x0000001206078981 */ /* 0x000f28000c1e1900 */
[----:B------:R-:W4:Y:S01]  /*0a10*/  @!P0 LDG.E R8, desc[UR18][R8.64] ;  /* 0x0000001208088981 */ /* 0x000f22000c1e1900 */
[----:B--2---:R-:W-:-:S04]  /*0a20*/  @P1 FFMA R11, R11, R4, R12 ;  /* 0x000000040b0b1223 */ /* 0x004fc8000000000c */
[----:B---3--:R-:W-:-:S04]  /*0a30*/  @P1 FFMA R12, R2, R14, R11 ;  /* 0x0000000e020c1223 */ /* 0x008fc8000000000b */
[----:B----4-:R-:W-:-:S07]  /*0a40*/  @!P0 FFMA R12, R7, R8, R12 ;  /* 0x00000008070c8223 */ /* 0x010fce000000000c */
.L_x_2:
[----:B------:R-:W1:Y:S01]  /*0a50*/  LDC.64 R2, c[0x0][0x390] ;  /* 0x0000e400ff027b82 */ /* 0x000e620000000a00 */
[----:B------:R-:W-:-:S05]  /*0a60*/  IADD3 R13, PT, PT, R0, R13, RZ ;  /* 0x0000000d000d7210 */ /* 0x000fca0007ffe0ff */
[----:B-1----:R-:W-:-:S05]  /*0a70*/  IMAD.WIDE R2, R13, 0x4, R2 ;  /* 0x000000040d027825 */ /* 0x002fca00078e0202 */
[----:B0-----:R-:W-:Y:S01]  /*0a80*/  STG.E desc[UR18][R2.64], R12 ;  /* 0x0000000c02007986 */ /* 0x001fe2000c101912 */
[----:B------:R-:W-:Y:S05]  /*0a90*/  EXIT ;  /* 0x000000000000794d */ /* 0x000fea0003800000 */
.L_x_4:
[----:B------:R-:W-:-:S00]  /*0aa0*/  BRA `(.L_x_4) ;  /* 0xfffffffc00fc7947 */ /* 0x000fc0000383ffff */
[----:B------:R-:W-:-:S00]  /*0ab0*/  NOP ;  /* 0x0000000000007918 */ /* 0x000fc00000000000 */
        /* <DEDUP_REMOVED lines=12> */
.L_x_5:


//--------------------- .nv.shared.reserved.0     --------------------------
	.section	.nv.shared.reserved.0,"aw",@nobits
	.weak		__nv_reservedSMEM_offset_0_alias
	.size		__nv_reservedSMEM_offset_0_alias, 0, 64
	.other		__nv_reservedSMEM_offset_0_alias,@"STO_CUDA_RESERVED_SHARED STV_DEFAULT"
__nv_reservedSMEM_offset_0_alias:
	.zero		0
	.zero		64


//--------------------- .nv.constant0._Z11matrix_multPfS_S_i --------------------------
	.section	.nv.constant0._Z11matrix_multPfS_S_i,"a",@progbits
	.sectionflags	@""
	.align	4
.nv.constant0._Z11matrix_multPfS_S_i:
	.zero		924


//--------------------- SYMBOLS --------------------------

	.type		.nv.reservedSmem.offset0,@object
	.size		.nv.reservedSmem.offset0,0x4
